//
// Generated by NVIDIA NVVM Compiler
//
// Compiler Build ID: CL-36424714
// Cuda compilation tools, release 13.0, V13.0.88
// Based on NVVM 20.0.0
//

.version 9.0
.target sm_100
.address_size 64

	// .globl	_Z16block_prefix_sumPiS_S_i
// _ZZ16block_prefix_sumPiS_S_iE4temp has been demoted

.visible .entry _Z16block_prefix_sumPiS_S_i(
	.param .u64 .ptr .align 1 _Z16block_prefix_sumPiS_S_i_param_0,
	.param .u64 .ptr .align 1 _Z16block_prefix_sumPiS_S_i_param_1,
	.param .u64 .ptr .align 1 _Z16block_prefix_sumPiS_S_i_param_2,
	.param .u32 _Z16block_prefix_sumPiS_S_i_param_3
)
{
	.reg .pred 	%p<7>;
	.reg .b32 	%r<30>;
	.reg .b64 	%rd<13>;
	// demoted variable
	.shared .align 4 .b8 _ZZ16block_prefix_sumPiS_S_iE4temp[64];
	ld.param.u64 	%rd1, [_Z16block_prefix_sumPiS_S_i_param_0];
	ld.param.u64 	%rd2, [_Z16block_prefix_sumPiS_S_i_param_1];
	ld.param.u64 	%rd3, [_Z16block_prefix_sumPiS_S_i_param_2];
	ld.param.u32 	%r12, [_Z16block_prefix_sumPiS_S_i_param_3];
	mov.u32 	%r1, %tid.x;
	mov.u32 	%r2, %ctaid.x;
	mov.u32 	%r3, %ntid.x;
	mad.lo.s32 	%r4, %r2, %r3, %r1;
	setp.ge.s32 	%p1, %r4, %r12;
	mov.b32 	%r27, 0;
	@%p1 bra 	$L__BB0_2;
	cvta.to.global.u64 	%rd4, %rd1;
	mul.wide.s32 	%rd5, %r4, 4;
	add.s64 	%rd6, %rd4, %rd5;
	ld.global.u32 	%r27, [%rd6];
$L__BB0_2:
	shl.b32 	%r14, %r1, 2;
	mov.u32 	%r15, _ZZ16block_prefix_sumPiS_S_iE4temp;
	add.s32 	%r7, %r15, %r14;
	st.shared.u32 	[%r7], %r27;
	bar.sync 	0;
	setp.lt.u32 	%p2, %r3, 2;
	@%p2 bra 	$L__BB0_7;
	mov.b32 	%r28, 1;
$L__BB0_4:
	setp.lt.u32 	%p3, %r1, %r28;
	mov.b32 	%r29, 0;
	@%p3 bra 	$L__BB0_6;
	sub.s32 	%r18, %r1, %r28;
	shl.b32 	%r19, %r18, 2;
	add.s32 	%r21, %r15, %r19;
	ld.shared.u32 	%r29, [%r21];
$L__BB0_6:
	bar.sync 	0;
	ld.shared.u32 	%r22, [%r7];
	add.s32 	%r23, %r22, %r29;
	st.shared.u32 	[%r7], %r23;
	bar.sync 	0;
	shl.b32 	%r28, %r28, 1;
	setp.lt.u32 	%p4, %r28, %r3;
	@%p4 bra 	$L__BB0_4;
$L__BB0_7:
	setp.ge.s32 	%p5, %r4, %r12;
	@%p5 bra 	$L__BB0_9;
	ld.shared.u32 	%r24, [%r7];
	cvta.to.global.u64 	%rd7, %rd2;
	mul.wide.s32 	%rd8, %r4, 4;
	add.s64 	%rd9, %rd7, %rd8;
	st.global.u32 	[%rd9], %r24;
$L__BB0_9:
	add.s32 	%r25, %r3, -1;
	setp.ne.s32 	%p6, %r1, %r25;
	@%p6 bra 	$L__BB0_11;
	ld.shared.u32 	%r26, [%r7];
	cvta.to.global.u64 	%rd10, %rd3;
	mul.wide.u32 	%rd11, %r2, 4;
	add.s64 	%rd12, %rd10, %rd11;
	st.global.u32 	[%rd12], %r26;
$L__BB0_11:
	ret;

}
	// .globl	_Z14add_block_sumsPiS_i
.visible .entry _Z14add_block_sumsPiS_i(
	.param .u64 .ptr .align 1 _Z14add_block_sumsPiS_i_param_0,
	.param .u64 .ptr .align 1 _Z14add_block_sumsPiS_i_param_1,
	.param .u32 _Z14add_block_sumsPiS_i_param_2
)
{
	.reg .pred 	%p<4>;
	.reg .b32 	%r<10>;
	.reg .b64 	%rd<9>;

	ld.param.u64 	%rd1, [_Z14add_block_sumsPiS_i_param_0];
	ld.param.u64 	%rd2, [_Z14add_block_sumsPiS_i_param_1];
	ld.param.u32 	%r3, [_Z14add_block_sumsPiS_i_param_2];
	mov.u32 	%r1, %ctaid.x;
	mov.u32 	%r4, %ntid.x;
	mov.u32 	%r5, %tid.x;
	mad.lo.s32 	%r2, %r1, %r4, %r5;
	setp.eq.s32 	%p1, %r1, 0;
	setp.ge.s32 	%p2, %r2, %r3;
	or.pred  	%p3, %p1, %p2;
	@%p3 bra 	$L__BB1_2;
	cvta.to.global.u64 	%rd3, %rd2;
	cvta.to.global.u64 	%rd4, %rd1;
	add.s32 	%r6, %r1, -1;
	mul.wide.u32 	%rd5, %r6, 4;
	add.s64 	%rd6, %rd3, %rd5;
	ld.global.u32 	%r7, [%rd6];
	mul.wide.s32 	%rd7, %r2, 4;
	add.s64 	%rd8, %rd4, %rd7;
	ld.global.u32 	%r8, [%rd8];
	add.s32 	%r9, %r8, %r7;
	st.global.u32 	[%rd8], %r9;
$L__BB1_2:
	ret;

}


// ===== COMPILED SASS (sm_100) =====

	.target	sm_100

	.elftype	@"ET_EXEC"


//--------------------- .note.nv.tkinfo           --------------------------
	.section	.note.nv.tkinfo,"",@"SHT_NOTE"
	.sectionflags	@"SHF_NOTE_NV_TKINFO"
	.tkinfo
        /*0018*/ 	.word	0x00000002
        /*0030*/ 	.string	""
        /*0030*/ 	.string	"ptxas"
        /*0030*/ 	.string	"Cuda compilation tools, release 13.0, V13.0.88"
        /*0030*/ 	.string	"Build cuda_13.0.r13.0/compiler.36424714_0"
        /*0030*/ 	.string	"-arch sm_100 -m 64 "



//--------------------- .note.nv.cuinfo           --------------------------
	.section	.note.nv.cuinfo,"",@"SHT_NOTE"
	.sectionflags	@"SHF_NOTE_NV_CUINFO"
        /*0018*/ 	.short	0x0002
        /*001a*/ 	.short	0x0064
        /*001c*/ 	.short	0x0082
	.zero		2


//--------------------- .nv.info                  --------------------------
	.section	.nv.info,"",@"SHT_CUDA_INFO"
	.align	4


	//----- nvinfo : EIATTR_REGCOUNT
	.align		4
        /*0000*/ 	.byte	0x04, 0x2f
        /*0002*/ 	.short	(.L_1 - .L_0)
	.align		4
.L_0:
        /*0004*/ 	.word	index@(_Z16block_prefix_sumPiS_S_i)
        /*0008*/ 	.word	0x0000000e


	//----- nvinfo : EIATTR_FRAME_SIZE
	.align		4
.L_1:
        /*000c*/ 	.byte	0x04, 0x11
        /*000e*/ 	.short	(.L_3 - .L_2)
	.align		4
.L_2:
        /*0010*/ 	.word	index@(_Z16block_prefix_sumPiS_S_i)
        /*0014*/ 	.word	0x00000000


	//----- nvinfo : EIATTR_REGCOUNT
	.align		4
.L_3:
        /*0018*/ 	.byte	0x04, 0x2f
        /*001a*/ 	.short	(.L_5 - .L_4)
	.align		4
.L_4:
        /*001c*/ 	.word	index@(_Z14add_block_sumsPiS_i)
        /*0020*/ 	.word	0x0000000c


	//----- nvinfo : EIATTR_FRAME_SIZE
	.align		4
.L_5:
        /*0024*/ 	.byte	0x04, 0x11
        /*0026*/ 	.short	(.L_7 - .L_6)
	.align		4
.L_6:
        /*0028*/ 	.word	index@(_Z14add_block_sumsPiS_i)
        /*002c*/ 	.word	0x00000000


	//----- nvinfo : EIATTR_MIN_STACK_SIZE
	.align		4
.L_7:
        /*0030*/ 	.byte	0x04, 0x12
        /*0032*/ 	.short	(.L_9 - .L_8)
	.align		4
.L_8:
        /*0034*/ 	.word	index@(_Z14add_block_sumsPiS_i)
        /*0038*/ 	.word	0x00000000


	//----- nvinfo : EIATTR_MIN_STACK_SIZE
	.align		4
.L_9:
        /*003c*/ 	.byte	0x04, 0x12
        /*003e*/ 	.short	(.L_11 - .L_10)
	.align		4
.L_10:
        /*0040*/ 	.word	index@(_Z16block_prefix_sumPiS_S_i)
        /*0044*/ 	.word	0x00000000
.L_11:


//--------------------- .nv.compat                --------------------------
	.section	.nv.compat,"",@"SHT_CUDA_COMPAT_INFO"
	.align	4
        /*0000*/ 	.byte	0x02, 0x09, 0x00, 0x00, 0x02, 0x02, 0x01, 0x00, 0x02, 0x05, 0x05, 0x00, 0x03, 0x07, 0x01, 0x01
        /*0010*/ 	.byte	0x02, 0x03, 0x00, 0x00, 0x02, 0x06, 0x01, 0x00, 0x04, 0x0b, 0x08, 0x00, 0x09, 0x00, 0x00, 0x00
        /*0020*/ 	.byte	0x00, 0x00, 0x00, 0x00


//--------------------- .nv.info._Z14add_block_sumsPiS_i --------------------------
	.section	.nv.info._Z14add_block_sumsPiS_i,"",@"SHT_CUDA_INFO"
	.sectionflags	@""
	.align	4


	//----- nvinfo : EIATTR_CUDA_API_VERSION
	.align		4
        /*0000*/ 	.byte	0x04, 0x37
        /*0002*/ 	.short	(.L_13 - .L_12)
.L_12:
        /*0004*/ 	.word	0x00000082


	//----- nvinfo : EIATTR_KPARAM_INFO
	.align		4
.L_13:
        /*0008*/ 	.byte	0x04, 0x17
        /*000a*/ 	.short	(.L_15 - .L_14)
.L_14:
        /*000c*/ 	.word	0x00000000
        /*0010*/ 	.short	0x0002
        /*0012*/ 	.short	0x0010
        /*0014*/ 	.byte	0x00, 0xf0, 0x11, 0x00


	//----- nvinfo : EIATTR_KPARAM_INFO
	.align		4
.L_15:
        /*0018*/ 	.byte	0x04, 0x17
        /*001a*/ 	.short	(.L_17 - .L_16)
.L_16:
        /*001c*/ 	.word	0x00000000
        /*0020*/ 	.short	0x0001
        /*0022*/ 	.short	0x0008
        /*0024*/ 	.byte	0x00, 0xf5, 0x21, 0x00


	//----- nvinfo : EIATTR_KPARAM_INFO
	.align		4
.L_17:
        /*0028*/ 	.byte	0x04, 0x17
        /*002a*/ 	.short	(.L_19 - .L_18)
.L_18:
        /*002c*/ 	.word	0x00000000
        /*0030*/ 	.short	0x0000
        /*0032*/ 	.short	0x0000
        /*0034*/ 	.byte	0x00, 0xf5, 0x21, 0x00


	//----- nvinfo : EIATTR_SPARSE_MMA_MASK
	.align		4
.L_19:
        /*0038*/ 	.byte	0x03, 0x50
        /*003a*/ 	.short	0x0000


	//----- nvinfo : EIATTR_MAXREG_COUNT
	.align		4
        /*003c*/ 	.byte	0x03, 0x1b
        /*003e*/ 	.short	0x00ff


	//----- nvinfo : EIATTR_MERCURY_ISA_VERSION
	.align		4
        /*0040*/ 	.byte	0x03, 0x5f
        /*0042*/ 	.short	0x0101


	//----- nvinfo : EIATTR_VRC_CTA_INIT_COUNT
	.align		4
        /*0044*/ 	.byte	0x02, 0x4a
	.zero		1
	.zero		1


	//----- nvinfo : EIATTR_EXIT_INSTR_OFFSETS
	.align		4
        /*0048*/ 	.byte	0x04, 0x1c
        /*004a*/ 	.short	(.L_21 - .L_20)


	//   ....[0]....
.L_20:
        /*004c*/ 	.word	0x00000080


	//   ....[1]....
        /*0050*/ 	.word	0x00000130


	//----- nvinfo : EIATTR_CBANK_PARAM_SIZE
	.align		4
.L_21:
        /*0054*/ 	.byte	0x03, 0x19
        /*0056*/ 	.short	0x0014


	//----- nvinfo : EIATTR_PARAM_CBANK
	.align		4
        /*0058*/ 	.byte	0x04, 0x0a
        /*005a*/ 	.short	(.L_23 - .L_22)
	.align		4
.L_22:
        /*005c*/ 	.word	index@(.nv.constant0._Z14add_block_sumsPiS_i)
        /*0060*/ 	.short	0x0380
        /*0062*/ 	.short	0x0014


	//----- nvinfo : EIATTR_SW_WAR
	.align		4
.L_23:
        /*0064*/ 	.byte	0x04, 0x36
        /*0066*/ 	.short	(.L_25 - .L_24)
.L_24:
        /*0068*/ 	.word	0x00000008
.L_25:


//--------------------- .nv.info._Z16block_prefix_sumPiS_S_i --------------------------
	.section	.nv.info._Z16block_prefix_sumPiS_S_i,"",@"SHT_CUDA_INFO"
	.sectionflags	@""
	.align	4


	//----- nvinfo : EIATTR_CUDA_API_VERSION
	.align		4
        /*0000*/ 	.byte	0x04, 0x37
        /*0002*/ 	.short	(.L_27 - .L_26)
.L_26:
        /*0004*/ 	.word	0x00000082


	//----- nvinfo : EIATTR_KPARAM_INFO
	.align		4
.L_27:
        /*0008*/ 	.byte	0x04, 0x17
        /*000a*/ 	.short	(.L_29 - .L_28)
.L_28:
        /*000c*/ 	.word	0x00000000
        /*0010*/ 	.short	0x0003
        /*0012*/ 	.short	0x0018
        /*0014*/ 	.byte	0x00, 0xf0, 0x11, 0x00


	//----- nvinfo : EIATTR_KPARAM_INFO
	.align		4
.L_29:
        /*0018*/ 	.byte	0x04, 0x17
        /*001a*/ 	.short	(.L_31 - .L_30)
.L_30:
        /*001c*/ 	.word	0x00000000
        /*0020*/ 	.short	0x0002
        /*0022*/ 	.short	0x0010
        /*0024*/ 	.byte	0x00, 0xf5, 0x21, 0x00


	//----- nvinfo : EIATTR_KPARAM_INFO
	.align		4
.L_31:
        /*0028*/ 	.byte	0x04, 0x17
        /*002a*/ 	.short	(.L_33 - .L_32)
.L_32:
        /*002c*/ 	.word	0x00000000
        /*0030*/ 	.short	0x0001
        /*0032*/ 	.short	0x0008
        /*0034*/ 	.byte	0x00, 0xf5, 0x21, 0x00


	//----- nvinfo : EIATTR_KPARAM_INFO
	.align		4
.L_33:
        /*0038*/ 	.byte	0x04, 0x17
        /*003a*/ 	.short	(.L_35 - .L_34)
.L_34:
        /*003c*/ 	.word	0x00000000
        /*0040*/ 	.short	0x0000
        /*0042*/ 	.short	0x0000
        /*0044*/ 	.byte	0x00, 0xf5, 0x21, 0x00


	//----- nvinfo : EIATTR_SPARSE_MMA_MASK
	.align		4
.L_35:
        /*0048*/ 	.byte	0x03, 0x50
        /*004a*/ 	.short	0x0000


	//----- nvinfo : EIATTR_MAXREG_COUNT
	.align		4
        /*004c*/ 	.byte	0x03, 0x1b
        /*004e*/ 	.short	0x00ff


	//----- nvinfo : EIATTR_NUM_BARRIERS
	.align		4
        /*0050*/ 	.byte	0x02, 0x4c
        /*0052*/ 	.byte	0x01
	.zero		1


	//----- nvinfo : EIATTR_MERCURY_ISA_VERSION
	.align		4
        /*0054*/ 	.byte	0x03, 0x5f
        /*0056*/ 	.short	0x0101


	//----- nvinfo : EIATTR_VRC_CTA_INIT_COUNT
	.align		4
        /*0058*/ 	.byte	0x02, 0x4a
	.zero		1
	.zero		1


	//----- nvinfo : EIATTR_EXIT_INSTR_OFFSETS
	.align		4
        /*005c*/ 	.byte	0x04, 0x1c
        /*005e*/ 	.short	(.L_37 - .L_36)


	//   ....[0]....
.L_36:
        /*0060*/ 	.word	0x000002a0


	//   ....[1]....
        /*0064*/ 	.word	0x000002f0


	//----- nvinfo : EIATTR_CBANK_PARAM_SIZE
	.align		4
.L_37:
        /*0068*/ 	.byte	0x03, 0x19
        /*006a*/ 	.short	0x001c


	//----- nvinfo : EIATTR_PARAM_CBANK
	.align		4
        /*006c*/ 	.byte	0x04, 0x0a
        /*006e*/ 	.short	(.L_39 - .L_38)
	.align		4
.L_38:
        /*0070*/ 	.word	index@(.nv.constant0._Z16block_prefix_sumPiS_S_i)
        /*0074*/ 	.short	0x0380
        /*0076*/ 	.short	0x001c


	//----- nvinfo : EIATTR_SW_WAR
	.align		4
.L_39:
        /*0078*/ 	.byte	0x04, 0x36
        /*007a*/ 	.short	(.L_41 - .L_40)
.L_40:
        /*007c*/ 	.word	0x00000008
.L_41:


//--------------------- .nv.callgraph             --------------------------
	.section	.nv.callgraph,"",@"SHT_CUDA_CALLGRAPH"
	.align	4
	.sectionentsize	8
	.align		4
        /*0000*/ 	.word	0x00000000
	.align		4
        /*0004*/ 	.word	0xffffffff
	.align		4
        /*0008*/ 	.word	0x00000000
	.align		4
        /*000c*/ 	.word	0xfffffffe
	.align		4
        /*0010*/ 	.word	0x00000000
	.align		4
        /*0014*/ 	.word	0xfffffffd
	.align		4
        /*0018*/ 	.word	0x00000000
	.align		4
        /*001c*/ 	.word	0xfffffffc


//--------------------- .text._Z14add_block_sumsPiS_i --------------------------
	.section	.text._Z14add_block_sumsPiS_i,"ax",@progbits
	.align	128
        .global         _Z14add_block_sumsPiS_i
        .type           _Z14add_block_sumsPiS_i,@function
        .size           _Z14add_block_sumsPiS_i,(.L_x_4 - _Z14add_block_sumsPiS_i)
        .other          _Z14add_block_sumsPiS_i,@"STO_CUDA_ENTRY STV_DEFAULT"
_Z14add_block_sumsPiS_i:
.text._Z14add_block_sumsPiS_i:
[----:B------:R-:W-:Y:S01]  /*0000*/  LDC R1, c[0x0][0x37c] ;  /* 0x0000df00ff017b82 */ /* 0x000fe20000000800 */
[----:B------:R-:W0:Y:S01]  /*0010*/  S2R R9, SR_CTAID.X ;  /* 0x0000000000097919 */ /* 0x000e220000002500 */
[----:B------:R-:W0:Y:S01]  /*0020*/  LDCU UR4, c[0x0][0x360] ;  /* 0x00006c00ff0477ac */ /* 0x000e220008000800 */
[----:B------:R-:W0:Y:S01]  /*0030*/  S2R R0, SR_TID.X ;  /* 0x0000000000007919 */ /* 0x000e220000002100 */
[----:B------:R-:W1:Y:S01]  /*0040*/  LDCU UR5, c[0x0][0x390] ;  /* 0x00007200ff0577ac */ /* 0x000e620008000800 */
[----:B0-----:R-:W-:-:S05]  /*0050*/  IMAD R7, R9, UR4, R0 ;  /* 0x0000000409077c24 */ /* 0x001fca000f8e0200 */
[----:B-1----:R-:W-:-:S04]  /*0060*/  ISETP.GE.AND P0, PT, R7, UR5, PT ;  /* 0x0000000507007c0c */ /* 0x002fc8000bf06270 */
[----:B------:R-:W-:-:S13]  /*0070*/  ISETP.EQ.OR P0, PT, R9, RZ, P0 ;  /* 0x000000ff0900720c */ /* 0x000fda0000702670 */
[----:B------:R-:W-:Y:S05]  /*0080*/  @P0 EXIT ;  /* 0x000000000000094d */ /* 0x000fea0003800000 */
[----:B------:R-:W0:Y:S01]  /*0090*/  LDC.64 R2, c[0x0][0x388] ;  /* 0x0000e200ff027b82 */ /* 0x000e220000000a00 */
[----:B------:R-:W1:Y:S01]  /*00a0*/  LDCU.64 UR4, c[0x0][0x358] ;  /* 0x00006b00ff0477ac */ /* 0x000e620008000a00 */
[----:B------:R-:W-:-:S06]  /*00b0*/  IADD3 R9, PT, PT, R9, -0x1, RZ ;  /* 0xffffffff09097810 */ /* 0x000fcc0007ffe0ff */
[----:B------:R-:W2:Y:S01]  /*00c0*/  LDC.64 R4, c[0x0][0x380] ;  /* 0x0000e000ff047b82 */ /* 0x000ea20000000a00 */
[----:B0-----:R-:W-:-:S06]  /*00d0*/  IMAD.WIDE.U32 R2, R9, 0x4, R2 ;  /* 0x0000000409027825 */ /* 0x001fcc00078e0002 */
[----:B-1----:R-:W3:Y:S01]  /*00e0*/  LDG.E R2, desc[UR4][R2.64] ;  /* 0x0000000402027981 */ /* 0x002ee2000c1e1900 */
[----:B--2---:R-:W-:-:S05]  /*00f0*/  IMAD.WIDE R4, R7, 0x4, R4 ;  /* 0x0000000407047825 */ /* 0x004fca00078e0204 */
[----:B------:R-:W3:Y:S02]  /*0100*/  LDG.E R7, desc[UR4][R4.64] ;  /* 0x0000000404077981 */ /* 0x000ee4000c1e1900 */
[----:B---3--:R-:W-:-:S05]  /*0110*/  IADD3 R7, PT, PT, R2, R7, RZ ;  /* 0x0000000702077210 */ /* 0x008fca0007ffe0ff */
[----:B------:R-:W-:Y:S01]  /*0120*/  STG.E desc[UR4][R4.64], R7 ;  /* 0x0000000704007986 */ /* 0x000fe2000c101904 */
[----:B------:R-:W-:Y:S05]  /*0130*/  EXIT ;  /* 0x000000000000794d */ /* 0x000fea0003800000 */
.L_x_0:
[----:B------:R-:W-:-:S00]  /*0140*/  BRA `(.L_x_0) ;  /* 0xfffffffc00fc7947 */ /* 0x000fc0000383ffff */
[----:B------:R-:W-:-:S00]  /*0150*/  NOP ;  /* 0x0000000000007918 */ /* 0x000fc00000000000 */
        /* <DEDUP_REMOVED lines=10> */
.L_x_4:


//--------------------- .text._Z16block_prefix_sumPiS_S_i --------------------------
	.section	.text._Z16block_prefix_sumPiS_S_i,"ax",@progbits
	.align	128
        .global         _Z16block_prefix_sumPiS_S_i
        .type           _Z16block_prefix_sumPiS_S_i,@function
        .size           _Z16block_prefix_sumPiS_S_i,(.L_x_5 - _Z16block_prefix_sumPiS_S_i)
        .other          _Z16block_prefix_sumPiS_S_i,@"STO_CUDA_ENTRY STV_DEFAULT"
_Z16block_prefix_sumPiS_S_i:
.text._Z16block_prefix_sumPiS_S_i:
[----:B------:R-:W-:Y:S01]  /*0000*/  LDC R1, c[0x0][0x37c] ;  /* 0x0000df00ff017b82 */ /* 0x000fe20000000800 */
[----:B------:R-:W0:Y:S01]  /*0010*/  S2R R4, SR_TID.X ;  /* 0x0000000000047919 */ /* 0x000e220000002100 */
[----:B------:R-:W0:Y:S01]  /*0020*/  LDCU UR6, c[0x0][0x360] ;  /* 0x00006c00ff0677ac */ /* 0x000e220008000800 */
[----:B------:R-:W-:Y:S01]  /*0030*/  IMAD.MOV.U32 R0, RZ, RZ, RZ ;  /* 0x000000ffff007224 */ /* 0x000fe200078e00ff */
[----:B------:R-:W0:Y:S01]  /*0040*/  S2R R11, SR_CTAID.X ;  /* 0x00000000000b7919 */ /* 0x000e220000002500 */
[----:B------:R-:W1:Y:S01]  /*0050*/  LDCU UR4, c[0x0][0x398] ;  /* 0x00007300ff0477ac */ /* 0x000e620008000800 */
[----:B------:R-:W2:Y:S01]  /*0060*/  LDCU.64 UR8, c[0x0][0x358] ;  /* 0x00006b00ff0877ac */ /* 0x000ea20008000a00 */
[----:B0-----:R-:W-:-:S05]  /*0070*/  IMAD R5, R11, UR6, R4 ;  /* 0x000000060b057c24 */ /* 0x001fca000f8e0204 */
[----:B-1----:R-:W-:-:S13]  /*0080*/  ISETP.GE.AND P0, PT, R5, UR4, PT ;  /* 0x0000000405007c0c */ /* 0x002fda000bf06270 */
[----:B------:R-:W0:Y:S02]  /*0090*/  @!P0 LDC.64 R2, c[0x0][0x380] ;  /* 0x0000e000ff028b82 */ /* 0x000e240000000a00 */
[----:B0-----:R-:W-:-:S05]  /*00a0*/  @!P0 IMAD.WIDE R2, R5, 0x4, R2 ;  /* 0x0000000405028825 */ /* 0x001fca00078e0202 */
[----:B--2---:R-:W2:Y:S01]  /*00b0*/  @!P0 LDG.E R0, desc[UR8][R2.64] ;  /* 0x0000000802008981 */ /* 0x004ea2000c1e1900 */
[----:B------:R-:W0:Y:S01]  /*00c0*/  S2UR UR5, SR_CgaCtaId ;  /* 0x00000000000579c3 */ /* 0x000e220000008800 */
[----:B------:R-:W-:Y:S01]  /*00d0*/  UMOV UR4, 0x400 ;  /* 0x0000040000047882 */ /* 0x000fe20000000000 */
[----:B------:R-:W-:Y:S02]  /*00e0*/  UISETP.GE.U32.AND UP0, UPT, UR6, 0x2, UPT ;  /* 0x000000020600788c */ /* 0x000fe4000bf06070 */
[----:B0-----:R-:W-:-:S06]  /*00f0*/  ULEA UR4, UR5, UR4, 0x18 ;  /* 0x0000000405047291 */ /* 0x001fcc000f8ec0ff */
[----:B------:R-:W-:-:S05]  /*0100*/  LEA R7, R4, UR4, 0x2 ;  /* 0x0000000404077c11 */ /* 0x000fca000f8e10ff */
[----:B--2---:R0:W-:Y:S01]  /*0110*/  STS [R7], R0 ;  /* 0x0000000007007388 */ /* 0x0041e20000000800 */
[----:B------:R-:W-:Y:S06]  /*0120*/  BAR.SYNC.DEFER_BLOCKING 0x0 ;  /* 0x0000000000007b1d */ /* 0x000fec0000010000 */
[----:B------:R-:W-:Y:S05]  /*0130*/  BRA.U !UP0, `(.L_x_1) ;  /* 0x0000000108387547 */ /* 0x000fea000b800000 */
[----:B------:R-:W-:-:S05]  /*0140*/  UMOV UR5, 0x1 ;  /* 0x0000000100057882 */ /* 0x000fca0000000000 */
.L_x_2:
[----:B------:R-:W-:Y:S01]  /*0150*/  ISETP.GE.U32.AND P0, PT, R4, UR5, PT ;  /* 0x0000000504007c0c */ /* 0x000fe2000bf06070 */
[----:B01----:R-:W-:-:S12]  /*0160*/  HFMA2 R0, -RZ, RZ, 0, 0 ;  /* 0x00000000ff007431 */ /* 0x003fd800000001ff */
[----:B------:R-:W-:Y:S01]  /*0170*/  @P0 VIADD R2, R4, -UR5 ;  /* 0x8000000504020c36 */ /* 0x000fe20008000000 */
[----:B------:R-:W-:-:S04]  /*0180*/  USHF.L.U32 UR5, UR5, 0x1, URZ ;  /* 0x0000000105057899 */ /* 0x000fc800080006ff */
[----:B------:R-:W-:Y:S01]  /*0190*/  @P0 LEA R2, R2, UR4, 0x2 ;  /* 0x0000000402020c11 */ /* 0x000fe2000f8e10ff */
[----:B------:R-:W-:-:S04]  /*01a0*/  UISETP.GE.U32.AND UP0, UPT, UR5, UR6, UPT ;  /* 0x000000060500728c */ /* 0x000fc8000bf06070 */
[----:B------:R-:W-:Y:S01]  /*01b0*/  @P0 LDS R0, [R2] ;  /* 0x0000000002000984 */ /* 0x000fe20000000800 */
[----:B------:R-:W-:Y:S06]  /*01c0*/  BAR.SYNC.DEFER_BLOCKING 0x0 ;  /* 0x0000000000007b1d */ /* 0x000fec0000010000 */
[----:B------:R-:W0:Y:S02]  /*01d0*/  LDS R3, [R7] ;  /* 0x0000000007037984 */ /* 0x000e240000000800 */
[----:B0-----:R-:W-:-:S05]  /*01e0*/  IMAD.IADD R0, R3, 0x1, R0 ;  /* 0x0000000103007824 */ /* 0x001fca00078e0200 */
[----:B------:R1:W-:Y:S01]  /*01f0*/  STS [R7], R0 ;  /* 0x0000000007007388 */ /* 0x0003e20000000800 */
[----:B------:R-:W-:Y:S06]  /*0200*/  BAR.SYNC.DEFER_BLOCKING 0x0 ;  /* 0x0000000000007b1d */ /* 0x000fec0000010000 */
[----:B------:R-:W-:Y:S05]  /*0210*/  BRA.U !UP0, `(.L_x_2) ;  /* 0xfffffffd08cc7547 */ /* 0x000fea000b83ffff */
.L_x_1:
[----:B------:R-:W2:Y:S02]  /*0220*/  LDCU UR4, c[0x0][0x398] ;  /* 0x00007300ff0477ac */ /* 0x000ea40008000800 */
[----:B--2---:R-:W-:Y:S01]  /*0230*/  ISETP.GE.AND P1, PT, R5, UR4, PT ;  /* 0x0000000405007c0c */ /* 0x004fe2000bf26270 */
[----:B------:R-:W-:-:S06]  /*0240*/  UIADD3 UR4, UPT, UPT, UR6, -0x1, URZ ;  /* 0xffffffff06047890 */ /* 0x000fcc000fffe0ff */
[----:B------:R-:W-:-:S06]  /*0250*/  ISETP.NE.AND P0, PT, R4, UR4, PT ;  /* 0x0000000404007c0c */ /* 0x000fcc000bf05270 */
[----:B------:R-:W2:Y:S01]  /*0260*/  @!P1 LDS R9, [R7] ;  /* 0x0000000007099984 */ /* 0x000ea20000000800 */
[----:B------:R-:W3:Y:S02]  /*0270*/  @!P1 LDC.64 R2, c[0x0][0x388] ;  /* 0x0000e200ff029b82 */ /* 0x000ee40000000a00 */
[----:B---3--:R-:W-:-:S05]  /*0280*/  @!P1 IMAD.WIDE R2, R5, 0x4, R2 ;  /* 0x0000000405029825 */ /* 0x008fca00078e0202 */
[----:B--2---:R2:W-:Y:S01]  /*0290*/  @!P1 STG.E desc[UR8][R2.64], R9 ;  /* 0x0000000902009986 */ /* 0x0045e2000c101908 */
[----:B------:R-:W-:Y:S05]  /*02a0*/  @P0 EXIT ;  /* 0x000000000000094d */ /* 0x000fea0003800000 */
[----:B01----:R-:W0:Y:S01]  /*02b0*/  LDS R7, [R7] ;  /* 0x0000000007077984 */ /* 0x003e220000000800 */
[----:B--2---:R-:W1:Y:S02]  /*02c0*/  LDC.64 R2, c[0x0][0x390] ;  /* 0x0000e400ff027b82 */ /* 0x004e640000000a00 */
[----:B-1----:R-:W-:-:S05]  /*02d0*/  IMAD.WIDE.U32 R2, R11, 0x4, R2 ;  /* 0x000000040b027825 */ /* 0x002fca00078e0002 */
[----:B0-----:R-:W-:Y:S01]  /*02e0*/  STG.E desc[UR8][R2.64], R7 ;  /* 0x0000000702007986 */ /* 0x001fe2000c101908 */
[----:B------:R-:W-:Y:S05]  /*02f0*/  EXIT ;  /* 0x000000000000794d */ /* 0x000fea0003800000 */
.L_x_3:
        /* <DEDUP_REMOVED lines=16> */
.L_x_5:


//--------------------- .nv.shared.reserved.0     --------------------------
	.section	.nv.shared.reserved.0,"aw",@nobits
	.weak		__nv_reservedSMEM_offset_0_alias
	.size		__nv_reservedSMEM_offset_0_alias, 0, 64
	.other		__nv_reservedSMEM_offset_0_alias,@"STO_CUDA_RESERVED_SHARED STV_DEFAULT"
__nv_reservedSMEM_offset_0_alias:
	.zero		0
	.zero		64


//--------------------- .nv.shared._Z16block_prefix_sumPiS_S_i --------------------------
	.section	.nv.shared._Z16block_prefix_sumPiS_S_i,"aw",@nobits
	.sectionflags	@""
	.align	4
.nv.shared._Z16block_prefix_sumPiS_S_i:
	.zero		1088


//--------------------- .nv.constant0._Z14add_block_sumsPiS_i --------------------------
	.section	.nv.constant0._Z14add_block_sumsPiS_i,"a",@progbits
	.sectionflags	@""
	.align	4
.nv.constant0._Z14add_block_sumsPiS_i:
	.zero		916


//--------------------- .nv.constant0._Z16block_prefix_sumPiS_S_i --------------------------
	.section	.nv.constant0._Z16block_prefix_sumPiS_S_i,"a",@progbits
	.sectionflags	@""
	.align	4
.nv.constant0._Z16block_prefix_sumPiS_S_i:
	.zero		924


//--------------------- SYMBOLS --------------------------

	.type		.nv.reservedSmem.offset0,@object
	.size		.nv.reservedSmem.offset0,0x4
	.type		.nv.reservedSmem.cap,@object
	.size		.nv.reservedSmem.cap,0x4
